//
// Generated by NVIDIA NVVM Compiler
//
// Compiler Build ID: CL-36424714
// Cuda compilation tools, release 13.0, V13.0.88
// Based on NVVM 20.0.0
//

.version 9.0
.target sm_100
.address_size 64

	// .globl	_Z17convolutionKernelPKfPfi
.const .align 4 .b8 d_filter[36];

.visible .entry _Z17convolutionKernelPKfPfi(
	.param .u64 .ptr .align 1 _Z17convolutionKernelPKfPfi_param_0,
	.param .u64 .ptr .align 1 _Z17convolutionKernelPKfPfi_param_1,
	.param .u32 _Z17convolutionKernelPKfPfi_param_2
)
{
	.reg .pred 	%p<4>;
	.reg .b32 	%r<13>;
	.reg .b32 	%f<28>;
	.reg .b64 	%rd<16>;

	ld.param.u64 	%rd1, [_Z17convolutionKernelPKfPfi_param_0];
	ld.param.u64 	%rd2, [_Z17convolutionKernelPKfPfi_param_1];
	ld.param.u32 	%r2, [_Z17convolutionKernelPKfPfi_param_2];
	mov.u32 	%r4, %ctaid.x;
	mov.u32 	%r5, %ntid.x;
	mov.u32 	%r6, %tid.x;
	mad.lo.s32 	%r7, %r4, %r5, %r6;
	setp.lt.s32 	%p1, %r7, 4;
	add.s32 	%r8, %r2, -4;
	setp.ge.s32 	%p2, %r7, %r8;
	or.pred  	%p3, %p1, %p2;
	@%p3 bra 	$L__BB0_2;
	cvta.to.global.u64 	%rd3, %rd2;
	cvta.to.global.u64 	%rd4, %rd1;
	add.s32 	%r9, %r7, -4;
	mul.wide.u32 	%rd5, %r9, 4;
	add.s64 	%rd6, %rd4, %rd5;
	ld.global.f32 	%f1, [%rd6];
	ld.const.f32 	%f2, [d_filter];
	fma.rn.f32 	%f3, %f1, %f2, 0f00000000;
	add.s32 	%r10, %r7, -3;
	mul.wide.u32 	%rd7, %r10, 4;
	add.s64 	%rd8, %rd4, %rd7;
	ld.global.f32 	%f4, [%rd8];
	ld.const.f32 	%f5, [d_filter+4];
	fma.rn.f32 	%f6, %f4, %f5, %f3;
	add.s32 	%r11, %r7, -2;
	mul.wide.u32 	%rd9, %r11, 4;
	add.s64 	%rd10, %rd4, %rd9;
	ld.global.f32 	%f7, [%rd10];
	ld.const.f32 	%f8, [d_filter+8];
	fma.rn.f32 	%f9, %f7, %f8, %f6;
	add.s32 	%r12, %r7, -1;
	mul.wide.u32 	%rd11, %r12, 4;
	add.s64 	%rd12, %rd4, %rd11;
	ld.global.f32 	%f10, [%rd12];
	ld.const.f32 	%f11, [d_filter+12];
	fma.rn.f32 	%f12, %f10, %f11, %f9;
	mul.wide.u32 	%rd13, %r7, 4;
	add.s64 	%rd14, %rd4, %rd13;
	ld.global.f32 	%f13, [%rd14];
	ld.const.f32 	%f14, [d_filter+16];
	fma.rn.f32 	%f15, %f13, %f14, %f12;
	ld.global.f32 	%f16, [%rd14+4];
	ld.const.f32 	%f17, [d_filter+20];
	fma.rn.f32 	%f18, %f16, %f17, %f15;
	ld.global.f32 	%f19, [%rd14+8];
	ld.const.f32 	%f20, [d_filter+24];
	fma.rn.f32 	%f21, %f19, %f20, %f18;
	ld.global.f32 	%f22, [%rd14+12];
	ld.const.f32 	%f23, [d_filter+28];
	fma.rn.f32 	%f24, %f22, %f23, %f21;
	ld.global.f32 	%f25, [%rd14+16];
	ld.const.f32 	%f26, [d_filter+32];
	fma.rn.f32 	%f27, %f25, %f26, %f24;
	add.s64 	%rd15, %rd3, %rd13;
	st.global.f32 	[%rd15], %f27;
$L__BB0_2:
	ret;

}


// ===== COMPILED SASS (sm_100) =====

	.target	sm_100

	.elftype	@"ET_EXEC"


//--------------------- .note.nv.tkinfo           --------------------------
	.section	.note.nv.tkinfo,"",@"SHT_NOTE"
	.sectionflags	@"SHF_NOTE_NV_TKINFO"
	.tkinfo
        /*0018*/ 	.word	0x00000002
        /*0030*/ 	.string	""
        /*0030*/ 	.string	"ptxas"
        /*0030*/ 	.string	"Cuda compilation tools, release 13.0, V13.0.88"
        /*0030*/ 	.string	"Build cuda_13.0.r13.0/compiler.36424714_0"
        /*0030*/ 	.string	"-arch sm_100 -m 64 "



//--------------------- .note.nv.cuinfo           --------------------------
	.section	.note.nv.cuinfo,"",@"SHT_NOTE"
	.sectionflags	@"SHF_NOTE_NV_CUINFO"
        /*0018*/ 	.short	0x0002
        /*001a*/ 	.short	0x0064
        /*001c*/ 	.short	0x0082
	.zero		2


//--------------------- .nv.info                  --------------------------
	.section	.nv.info,"",@"SHT_CUDA_INFO"
	.align	4


	//----- nvinfo : EIATTR_REGCOUNT
	.align		4
        /*0000*/ 	.byte	0x04, 0x2f
        /*0002*/ 	.short	(.L_2 - .L_1)
	.align		4
.L_1:
        /*0004*/ 	.word	index@(_Z17convolutionKernelPKfPfi)
        /*0008*/ 	.word	0x00000018


	//----- nvinfo : EIATTR_FRAME_SIZE
	.align		4
.L_2:
        /*000c*/ 	.byte	0x04, 0x11
        /*000e*/ 	.short	(.L_4 - .L_3)
	.align		4
.L_3:
        /*0010*/ 	.word	index@(_Z17convolutionKernelPKfPfi)
        /*0014*/ 	.word	0x00000000


	//----- nvinfo : EIATTR_MIN_STACK_SIZE
	.align		4
.L_4:
        /*0018*/ 	.byte	0x04, 0x12
        /*001a*/ 	.short	(.L_6 - .L_5)
	.align		4
.L_5:
        /*001c*/ 	.word	index@(_Z17convolutionKernelPKfPfi)
        /*0020*/ 	.word	0x00000000
.L_6:


//--------------------- .nv.compat                --------------------------
	.section	.nv.compat,"",@"SHT_CUDA_COMPAT_INFO"
	.align	4
        /*0000*/ 	.byte	0x02, 0x09, 0x00, 0x00, 0x02, 0x02, 0x01, 0x00, 0x02, 0x05, 0x05, 0x00, 0x03, 0x07, 0x01, 0x01
        /*0010*/ 	.byte	0x02, 0x03, 0x00, 0x00, 0x02, 0x06, 0x01, 0x00, 0x04, 0x0b, 0x08, 0x00, 0x09, 0x00, 0x00, 0x00
        /*0020*/ 	.byte	0x00, 0x00, 0x00, 0x00


//--------------------- .nv.info._Z17convolutionKernelPKfPfi --------------------------
	.section	.nv.info._Z17convolutionKernelPKfPfi,"",@"SHT_CUDA_INFO"
	.sectionflags	@""
	.align	4


	//----- nvinfo : EIATTR_CUDA_API_VERSION
	.align		4
        /*0000*/ 	.byte	0x04, 0x37
        /*0002*/ 	.short	(.L_8 - .L_7)
.L_7:
        /*0004*/ 	.word	0x00000082


	//----- nvinfo : EIATTR_KPARAM_INFO
	.align		4
.L_8:
        /*0008*/ 	.byte	0x04, 0x17
        /*000a*/ 	.short	(.L_10 - .L_9)
.L_9:
        /*000c*/ 	.word	0x00000000
        /*0010*/ 	.short	0x0002
        /*0012*/ 	.short	0x0010
        /*0014*/ 	.byte	0x00, 0xf0, 0x11, 0x00


	//----- nvinfo : EIATTR_KPARAM_INFO
	.align		4
.L_10:
        /*0018*/ 	.byte	0x04, 0x17
        /*001a*/ 	.short	(.L_12 - .L_11)
.L_11:
        /*001c*/ 	.word	0x00000000
        /*0020*/ 	.short	0x0001
        /*0022*/ 	.short	0x0008
        /*0024*/ 	.byte	0x00, 0xf5, 0x21, 0x00


	//----- nvinfo : EIATTR_KPARAM_INFO
	.align		4
.L_12:
        /*0028*/ 	.byte	0x04, 0x17
        /*002a*/ 	.short	(.L_14 - .L_13)
.L_13:
        /*002c*/ 	.word	0x00000000
        /*0030*/ 	.short	0x0000
        /*0032*/ 	.short	0x0000
        /*0034*/ 	.byte	0x00, 0xf5, 0x21, 0x00


	//----- nvinfo : EIATTR_SPARSE_MMA_MASK
	.align		4
.L_14:
        /*0038*/ 	.byte	0x03, 0x50
        /*003a*/ 	.short	0x0000


	//----- nvinfo : EIATTR_MAXREG_COUNT
	.align		4
        /*003c*/ 	.byte	0x03, 0x1b
        /*003e*/ 	.short	0x00ff


	//----- nvinfo : EIATTR_MERCURY_ISA_VERSION
	.align		4
        /*0040*/ 	.byte	0x03, 0x5f
        /*0042*/ 	.short	0x0101


	//----- nvinfo : EIATTR_VRC_CTA_INIT_COUNT
	.align		4
        /*0044*/ 	.byte	0x02, 0x4a
	.zero		1
	.zero		1


	//----- nvinfo : EIATTR_EXIT_INSTR_OFFSETS
	.align		4
        /*0048*/ 	.byte	0x04, 0x1c
        /*004a*/ 	.short	(.L_16 - .L_15)


	//   ....[0]....
.L_15:
        /*004c*/ 	.word	0x00000090


	//   ....[1]....
        /*0050*/ 	.word	0x000002d0


	//----- nvinfo : EIATTR_CBANK_PARAM_SIZE
	.align		4
.L_16:
        /*0054*/ 	.byte	0x03, 0x19
        /*0056*/ 	.short	0x0014


	//----- nvinfo : EIATTR_PARAM_CBANK
	.align		4
        /*0058*/ 	.byte	0x04, 0x0a
        /*005a*/ 	.short	(.L_18 - .L_17)
	.align		4
.L_17:
        /*005c*/ 	.word	index@(.nv.constant0._Z17convolutionKernelPKfPfi)
        /*0060*/ 	.short	0x0380
        /*0062*/ 	.short	0x0014


	//----- nvinfo : EIATTR_SW_WAR
	.align		4
.L_18:
        /*0064*/ 	.byte	0x04, 0x36
        /*0066*/ 	.short	(.L_20 - .L_19)
.L_19:
        /*0068*/ 	.word	0x00000008
.L_20:


//--------------------- .nv.callgraph             --------------------------
	.section	.nv.callgraph,"",@"SHT_CUDA_CALLGRAPH"
	.align	4
	.sectionentsize	8
	.align		4
        /*0000*/ 	.word	0x00000000
	.align		4
        /*0004*/ 	.word	0xffffffff
	.align		4
        /*0008*/ 	.word	0x00000000
	.align		4
        /*000c*/ 	.word	0xfffffffe
	.align		4
        /*0010*/ 	.word	0x00000000
	.align		4
        /*0014*/ 	.word	0xfffffffd
	.align		4
        /*0018*/ 	.word	0x00000000
	.align		4
        /*001c*/ 	.word	0xfffffffc


//--------------------- .nv.constant3             --------------------------
	.section	.nv.constant3,"a",@progbits
	.align	4
.nv.constant3:
	.type		d_filter,@object
	.size		d_filter,(.L_0 - d_filter)
d_filter:
	.zero		36
.L_0:


//--------------------- .text._Z17convolutionKernelPKfPfi --------------------------
	.section	.text._Z17convolutionKernelPKfPfi,"ax",@progbits
	.align	128
        .global         _Z17convolutionKernelPKfPfi
        .type           _Z17convolutionKernelPKfPfi,@function
        .size           _Z17convolutionKernelPKfPfi,(.L_x_1 - _Z17convolutionKernelPKfPfi)
        .other          _Z17convolutionKernelPKfPfi,@"STO_CUDA_ENTRY STV_DEFAULT"
_Z17convolutionKernelPKfPfi:
.text._Z17convolutionKernelPKfPfi:
[----:B------:R-:W-:Y:S01]  /*0000*/  LDC R1, c[0x0][0x37c] ;  /* 0x0000df00ff017b82 */ /* 0x000fe20000000800 */
[----:B------:R-:W0:Y:S07]  /*0010*/  S2R R3, SR_TID.X ;  /* 0x0000000000037919 */ /* 0x000e2e0000002100 */
[----:B------:R-:W0:Y:S01]  /*0020*/  S2UR UR5, SR_CTAID.X ;  /* 0x00000000000579c3 */ /* 0x000e220000002500 */
[----:B------:R-:W1:Y:S07]  /*0030*/  LDCU UR4, c[0x0][0x390] ;  /* 0x00007200ff0477ac */ /* 0x000e6e0008000800 */
[----:B------:R-:W0:Y:S01]  /*0040*/  LDC R2, c[0x0][0x360] ;  /* 0x0000d800ff027b82 */ /* 0x000e220000000800 */
[----:B-1----:R-:W-:Y:S01]  /*0050*/  UIADD3 UR4, UPT, UPT, UR4, -0x4, URZ ;  /* 0xfffffffc04047890 */ /* 0x002fe2000fffe0ff */
[----:B0-----:R-:W-:-:S05]  /*0060*/  IMAD R2, R2, UR5, R3 ;  /* 0x0000000502027c24 */ /* 0x001fca000f8e0203 */
[----:B------:R-:W-:-:S04]  /*0070*/  ISETP.GE.AND P0, PT, R2, UR4, PT ;  /* 0x0000000402007c0c */ /* 0x000fc8000bf06270 */
[----:B------:R-:W-:-:S13]  /*0080*/  ISETP.LT.OR P0, PT, R2, 0x4, P0 ;  /* 0x000000040200780c */ /* 0x000fda0000701670 */
[----:B------:R-:W-:Y:S05]  /*0090*/  @P0 EXIT ;  /* 0x000000000000094d */ /* 0x000fea0003800000 */
[----:B------:R-:W0:Y:S01]  /*00a0*/  LDC.64 R12, c[0x0][0x380] ;  /* 0x0000e000ff0c7b82 */ /* 0x000e220000000a00 */
[----:B------:R-:W1:Y:S01]  /*00b0*/  LDCU.64 UR4, c[0x0][0x358] ;  /* 0x00006b00ff0477ac */ /* 0x000e620008000a00 */
[C---:B------:R-:W-:Y:S02]  /*00c0*/  IADD3 R5, PT, PT, R2.reuse, -0x4, RZ ;  /* 0xfffffffc02057810 */ /* 0x040fe40007ffe0ff */
[C---:B------:R-:W-:Y:S01]  /*00d0*/  IADD3 R7, PT, PT, R2.reuse, -0x3, RZ ;  /* 0xfffffffd02077810 */ /* 0x040fe20007ffe0ff */
[----:B------:R-:W2:Y:S01]  /*00e0*/  LDCU.128 UR8, c[0x3][URZ] ;  /* 0x00c00000ff0877ac */ /* 0x000ea20008000c00 */
[C---:B------:R-:W-:Y:S02]  /*00f0*/  IADD3 R9, PT, PT, R2.reuse, -0x2, RZ ;  /* 0xfffffffe02097810 */ /* 0x040fe40007ffe0ff */
[----:B------:R-:W-:Y:S01]  /*0100*/  IADD3 R11, PT, PT, R2, -0x1, RZ ;  /* 0xffffffff020b7810 */ /* 0x000fe20007ffe0ff */
[----:B------:R-:W3:Y:S01]  /*0110*/  LDCU.128 UR12, c[0x3][0x10] ;  /* 0x00c00200ff0c77ac */ /* 0x000ee20008000c00 */
[----:B------:R-:W4:Y:S01]  /*0120*/  LDCU UR6, c[0x3][0x20] ;  /* 0x00c00400ff0677ac */ /* 0x000f220008000800 */
[----:B0-----:R-:W-:-:S04]  /*0130*/  IMAD.WIDE.U32 R4, R5, 0x4, R12 ;  /* 0x0000000405047825 */ /* 0x001fc800078e000c */
[--C-:B------:R-:W-:Y:S01]  /*0140*/  IMAD.WIDE.U32 R6, R7, 0x4, R12.reuse ;  /* 0x0000000407067825 */ /* 0x100fe200078e000c */
[----:B-1----:R0:W2:Y:S03]  /*0150*/  LDG.E R0, desc[UR4][R4.64] ;  /* 0x0000000404007981 */ /* 0x0020a6000c1e1900 */
[--C-:B------:R-:W-:Y:S02]  /*0160*/  IMAD.WIDE.U32 R8, R9, 0x4, R12.reuse ;  /* 0x0000000409087825 */ /* 0x100fe400078e000c */
[----:B------:R-:W5:Y:S02]  /*0170*/  LDG.E R7, desc[UR4][R6.64] ;  /* 0x0000000406077981 */ /* 0x000f64000c1e1900 */
[--C-:B------:R-:W-:Y:S02]  /*0180*/  IMAD.WIDE.U32 R10, R11, 0x4, R12.reuse ;  /* 0x000000040b0a7825 */ /* 0x100fe400078e000c */
[----:B------:R-:W3:Y:S01]  /*0190*/  LDG.E R9, desc[UR4][R8.64] ;  /* 0x0000000408097981 */ /* 0x000ee2000c1e1900 */
[----:B0-----:R-:W0:Y:S01]  /*01a0*/  LDC.64 R4, c[0x0][0x388] ;  /* 0x0000e200ff047b82 */ /* 0x001e220000000a00 */
[----:B------:R-:W-:-:S02]  /*01b0*/  IMAD.WIDE.U32 R12, R2, 0x4, R12 ;  /* 0x00000004020c7825 */ /* 0x000fc400078e000c */
[----:B------:R-:W4:Y:S04]  /*01c0*/  LDG.E R11, desc[UR4][R10.64] ;  /* 0x000000040a0b7981 */ /* 0x000f28000c1e1900 */
[----:B------:R-:W4:Y:S04]  /*01d0*/  LDG.E R3, desc[UR4][R12.64] ;  /* 0x000000040c037981 */ /* 0x000f28000c1e1900 */
[----:B------:R-:W4:Y:S04]  /*01e0*/  LDG.E R15, desc[UR4][R12.64+0x4] ;  /* 0x000004040c0f7981 */ /* 0x000f28000c1e1900 */
[----:B------:R-:W4:Y:S04]  /*01f0*/  LDG.E R17, desc[UR4][R12.64+0x8] ;  /* 0x000008040c117981 */ /* 0x000f28000c1e1900 */
[----:B------:R-:W4:Y:S04]  /*0200*/  LDG.E R19, desc[UR4][R12.64+0xc] ;  /* 0x00000c040c137981 */ /* 0x000f28000c1e1900 */
[----:B------:R-:W4:Y:S01]  /*0210*/  LDG.E R21, desc[UR4][R12.64+0x10] ;  /* 0x000010040c157981 */ /* 0x000f22000c1e1900 */
[----:B0-----:R-:W-:-:S04]  /*0220*/  IMAD.WIDE.U32 R4, R2, 0x4, R4 ;  /* 0x0000000402047825 */ /* 0x001fc800078e0004 */
[----:B--2---:R-:W-:-:S04]  /*0230*/  FFMA R0, R0, UR8, RZ ;  /* 0x0000000800007c23 */ /* 0x004fc800080000ff */
[----:B-----5:R-:W-:-:S04]  /*0240*/  FFMA R0, R7, UR9, R0 ;  /* 0x0000000907007c23 */ /* 0x020fc80008000000 */
[----:B---3--:R-:W-:-:S04]  /*0250*/  FFMA R0, R9, UR10, R0 ;  /* 0x0000000a09007c23 */ /* 0x008fc80008000000 */
[----:B----4-:R-:W-:-:S04]  /*0260*/  FFMA R0, R11, UR11, R0 ;  /* 0x0000000b0b007c23 */ /* 0x010fc80008000000 */
[----:B------:R-:W-:-:S04]  /*0270*/  FFMA R0, R3, UR12, R0 ;  /* 0x0000000c03007c23 */ /* 0x000fc80008000000 */
[----:B------:R-:W-:-:S04]  /*0280*/  FFMA R0, R15, UR13, R0 ;  /* 0x0000000d0f007c23 */ /* 0x000fc80008000000 */
[----:B------:R-:W-:-:S04]  /*0290*/  FFMA R0, R17, UR14, R0 ;  /* 0x0000000e11007c23 */ /* 0x000fc80008000000 */
[----:B------:R-:W-:-:S04]  /*02a0*/  FFMA R0, R19, UR15, R0 ;  /* 0x0000000f13007c23 */ /* 0x000fc80008000000 */
[----:B------:R-:W-:-:S05]  /*02b0*/  FFMA R21, R21, UR6, R0 ;  /* 0x0000000615157c23 */ /* 0x000fca0008000000 */
[----:B------:R-:W-:Y:S01]  /*02c0*/  STG.E desc[UR4][R4.64], R21 ;  /* 0x0000001504007986 */ /* 0x000fe2000c101904 */
[----:B------:R-:W-:Y:S05]  /*02d0*/  EXIT ;  /* 0x000000000000794d */ /* 0x000fea0003800000 */
.L_x_0:
[----:B------:R-:W-:-:S00]  /*02e0*/  BRA `(.L_x_0) ;  /* 0xfffffffc00fc7947 */ /* 0x000fc0000383ffff */
[----:B------:R-:W-:-:S00]  /*02f0*/  NOP ;  /* 0x0000000000007918 */ /* 0x000fc00000000000 */
        /* <DEDUP_REMOVED lines=8> */
.L_x_1:


//--------------------- .nv.shared.reserved.0     --------------------------
	.section	.nv.shared.reserved.0,"aw",@nobits
	.weak		__nv_reservedSMEM_offset_0_alias
	.size		__nv_reservedSMEM_offset_0_alias, 0, 64
	.other		__nv_reservedSMEM_offset_0_alias,@"STO_CUDA_RESERVED_SHARED STV_DEFAULT"
__nv_reservedSMEM_offset_0_alias:
	.zero		0
	.zero		64


//--------------------- .nv.constant0._Z17convolutionKernelPKfPfi --------------------------
	.section	.nv.constant0._Z17convolutionKernelPKfPfi,"a",@progbits
	.sectionflags	@""
	.align	4
.nv.constant0._Z17convolutionKernelPKfPfi:
	.zero		916


//--------------------- SYMBOLS --------------------------

	.type		.nv.reservedSmem.offset0,@object
	.size		.nv.reservedSmem.offset0,0x4
